	.headerflags	@"EF_CUDA_TEXMODE_UNIFIED EF_CUDA_64BIT_ADDRESS EF_CUDA_ACCELERATORS EF_CUDA_SM90 EF_CUDA_VIRTUAL_SM(EF_CUDA_SM90)"
	.elftype	@"ET_EXEC"


//--------------------- .nv.info                  --------------------------
	.section	.nv.info,"",@"SHT_CUDA_INFO"
	.align	4


	//----- nvinfo : EIATTR_REGCOUNT
	.align		4
        /*0000*/ 	.byte	0x04, 0x2f
        /*0002*/ 	.short	(.L_3 - .L_2)
	.align		4
.L_2:
        /*0004*/ 	.word	index@(triton_poi_fused__native_batch_norm_legit_no_training_convolution_relu_50)
        /*0008*/ 	.word	0x0000001a


	//----- nvinfo : EIATTR_MIN_STACK_SIZE
	.align		4
.L_3:
        /*000c*/ 	.byte	0x04, 0x12
        /*000e*/ 	.short	(.L_5 - .L_4)
	.align		4
.L_4:
        /*0010*/ 	.word	index@(triton_poi_fused__native_batch_norm_legit_no_training_convolution_relu_50)
        /*0014*/ 	.word	0x00000000


	//----- nvinfo : EIATTR_FRAME_SIZE
	.align		4
.L_5:
        /*0018*/ 	.byte	0x04, 0x11
        /*001a*/ 	.short	(.L_7 - .L_6)
	.align		4
.L_6:
        /*001c*/ 	.word	index@(triton_poi_fused__native_batch_norm_legit_no_training_convolution_relu_50)
        /*0020*/ 	.word	0x00000000


	//----- nvinfo : EIATTR_MIN_STACK_SIZE
	.align		4
.L_7:
        /*0024*/ 	.byte	0x04, 0x12
        /*0026*/ 	.short	(.L_9 - .L_8)
	.align		4
.L_8:
        /*0028*/ 	.word	index@(triton_poi_fused__native_batch_norm_legit_no_training_convolution_relu_50)
        /*002c*/ 	.word	0x00000000
.L_9:


//--------------------- .nv.info.triton_poi_fused__native_batch_norm_legit_no_training_convolution_relu_50 --------------------------
	.section	.nv.info.triton_poi_fused__native_batch_norm_legit_no_training_convolution_relu_50,"",@"SHT_CUDA_INFO"
	.sectionflags	@""
	.align	4


	//----- nvinfo : EIATTR_CUDA_API_VERSION
	.align		4
        /*0000*/ 	.byte	0x04, 0x37
        /*0002*/ 	.short	(.L_11 - .L_10)
.L_10:
        /*0004*/ 	.word	0x0000007c


	//----- nvinfo : EIATTR_KPARAM_INFO
	.align		4
.L_11:
        /*0008*/ 	.byte	0x04, 0x17
        /*000a*/ 	.short	(.L_13 - .L_12)
.L_12:
        /*000c*/ 	.word	0x00000000
        /*0010*/ 	.short	0x0007
        /*0012*/ 	.short	0x0038
        /*0014*/ 	.byte	0x00, 0xf0, 0x11, 0x00


	//----- nvinfo : EIATTR_KPARAM_INFO
	.align		4
.L_13:
        /*0018*/ 	.byte	0x04, 0x17
        /*001a*/ 	.short	(.L_15 - .L_14)
.L_14:
        /*001c*/ 	.word	0x00000000
        /*0020*/ 	.short	0x0006
        /*0022*/ 	.short	0x0030
        /*0024*/ 	.byte	0x00, 0xf4, 0x21, 0x00


	//----- nvinfo : EIATTR_KPARAM_INFO
	.align		4
.L_15:
        /*0028*/ 	.byte	0x04, 0x17
        /*002a*/ 	.short	(.L_17 - .L_16)
.L_16:
        /*002c*/ 	.word	0x00000000
        /*0030*/ 	.short	0x0005
        /*0032*/ 	.short	0x0028
        /*0034*/ 	.byte	0x00, 0xf4, 0x21, 0x00


	//----- nvinfo : EIATTR_KPARAM_INFO
	.align		4
.L_17:
        /*0038*/ 	.byte	0x04, 0x17
        /*003a*/ 	.short	(.L_19 - .L_18)
.L_18:
        /*003c*/ 	.word	0x00000000
        /*0040*/ 	.short	0x0004
        /*0042*/ 	.short	0x0020
        /*0044*/ 	.byte	0x00, 0xf4, 0x21, 0x00


	//----- nvinfo : EIATTR_KPARAM_INFO
	.align		4
.L_19:
        /*0048*/ 	.byte	0x04, 0x17
        /*004a*/ 	.short	(.L_21 - .L_20)
.L_20:
        /*004c*/ 	.word	0x00000000
        /*0050*/ 	.short	0x0003
        /*0052*/ 	.short	0x0018
        /*0054*/ 	.byte	0x00, 0xf4, 0x21, 0x00


	//----- nvinfo : EIATTR_KPARAM_INFO
	.align		4
.L_21:
        /*0058*/ 	.byte	0x04, 0x17
        /*005a*/ 	.short	(.L_23 - .L_22)
.L_22:
        /*005c*/ 	.word	0x00000000
        /*0060*/ 	.short	0x0002
        /*0062*/ 	.short	0x0010
        /*0064*/ 	.byte	0x00, 0xf4, 0x21, 0x00


	//----- nvinfo : EIATTR_KPARAM_INFO
	.align		4
.L_23:
        /*0068*/ 	.byte	0x04, 0x17
        /*006a*/ 	.short	(.L_25 - .L_24)
.L_24:
        /*006c*/ 	.word	0x00000000
        /*0070*/ 	.short	0x0001
        /*0072*/ 	.short	0x0008
        /*0074*/ 	.byte	0x00, 0xf4, 0x21, 0x00


	//----- nvinfo : EIATTR_KPARAM_INFO
	.align		4
.L_25:
        /*0078*/ 	.byte	0x04, 0x17
        /*007a*/ 	.short	(.L_27 - .L_26)
.L_26:
        /*007c*/ 	.word	0x00000000
        /*0080*/ 	.short	0x0000
        /*0082*/ 	.short	0x0000
        /*0084*/ 	.byte	0x00, 0xf4, 0x21, 0x00


	//----- nvinfo : EIATTR_SPARSE_MMA_MASK
	.align		4
.L_27:
        /*0088*/ 	.byte	0x03, 0x50
        /*008a*/ 	.short	0x0000


	//----- nvinfo : EIATTR_MAXREG_COUNT
	.align		4
        /*008c*/ 	.byte	0x03, 0x1b
        /*008e*/ 	.short	0x00ff


	//----- nvinfo : EIATTR_EXIT_INSTR_OFFSETS
	.align		4
        /*0090*/ 	.byte	0x04, 0x1c
        /*0092*/ 	.short	(.L_29 - .L_28)


	//   ....[0]....
.L_28:
        /*0094*/ 	.word	0x00000510


	//   ....[1]....
        /*0098*/ 	.word	0x00000530


	//----- nvinfo : EIATTR_REQNTID
	.align		4
.L_29:
        /*009c*/ 	.byte	0x04, 0x10
        /*009e*/ 	.short	(.L_31 - .L_30)
.L_30:
        /*00a0*/ 	.word	0x00000080
        /*00a4*/ 	.word	0x00000001
        /*00a8*/ 	.word	0x00000001


	//----- nvinfo : EIATTR_CBANK_PARAM_SIZE
	.align		4
.L_31:
        /*00ac*/ 	.byte	0x03, 0x19
        /*00ae*/ 	.short	0x003c


	//----- nvinfo : EIATTR_PARAM_CBANK
	.align		4
        /*00b0*/ 	.byte	0x04, 0x0a
        /*00b2*/ 	.short	(.L_33 - .L_32)
	.align		4
.L_32:
        /*00b4*/ 	.word	index@(.nv.constant0.triton_poi_fused__native_batch_norm_legit_no_training_convolution_relu_50)
        /*00b8*/ 	.short	0x0210
        /*00ba*/ 	.short	0x003c


	//----- nvinfo : EIATTR_SW_WAR
	.align		4
.L_33:
        /*00bc*/ 	.byte	0x04, 0x36
        /*00be*/ 	.short	(.L_35 - .L_34)
.L_34:
        /*00c0*/ 	.word	0x00000008
.L_35:


//--------------------- .nv.callgraph             --------------------------
	.section	.nv.callgraph,"",@"SHT_CUDA_CALLGRAPH"
	.align	4
	.sectionentsize	8
	.align		4
        /*0000*/ 	.word	0x00000000
	.align		4
        /*0004*/ 	.word	0xffffffff
	.align		4
        /*0008*/ 	.word	0x00000000
	.align		4
        /*000c*/ 	.word	0xfffffffe
	.align		4
        /*0010*/ 	.word	0x00000000
	.align		4
        /*0014*/ 	.word	0xfffffffd
	.align		4
        /*0018*/ 	.word	0x00000000
	.align		4
        /*001c*/ 	.word	0xfffffffc


//--------------------- .nv.constant4             --------------------------
	.section	.nv.constant4,"a",@progbits
	.align	8
	.align		8
.nv.constant4:
        /*0000*/ 	.dword	_$_str
	.align		8
        /*0008*/ 	.dword	_$_str_$_2


//--------------------- .text.triton_poi_fused__native_batch_norm_legit_no_training_convolution_relu_50 --------------------------
	.section	.text.triton_poi_fused__native_batch_norm_legit_no_training_convolution_relu_50,"ax",@progbits
	.align	128
        .global         triton_poi_fused__native_batch_norm_legit_no_training_convolution_relu_50
        .type           triton_poi_fused__native_batch_norm_legit_no_training_convolution_relu_50,@function
        .size           triton_poi_fused__native_batch_norm_legit_no_training_convolution_relu_50,(.L_x_1 - triton_poi_fused__native_batch_norm_legit_no_training_convolution_relu_50)
        .other          triton_poi_fused__native_batch_norm_legit_no_training_convolution_relu_50,@"STO_CUDA_ENTRY STV_DEFAULT"
triton_poi_fused__native_batch_norm_legit_no_training_convolution_relu_50:
.text.triton_poi_fused__native_batch_norm_legit_no_training_convolution_relu_50:
[----:B------:R-:W0:Y:S01]  /*0000*/  LDC R1, c[0x0][0x28] ;  /* 0x00000a00ff017b82 */ /* 0x000e220000000800 */
[----:B------:R-:W1:Y:S01]  /*0010*/  S2R R0, SR_TID.X ;  /* 0x0000000000007919 */ /* 0x000e620000002100 */
[----:B------:R-:W-:Y:S01]  /*0020*/  CS2R R16, SRZ ;  /* 0x0000000000107805 */ /* 0x000fe2000001ff00 */
[----:B------:R-:W-:-:S05]  /*0030*/  ULDC.64 UR4, c[0x0][0x208] ;  /* 0x0000820000047ab9 */ /* 0x000fca0000000a00 */
[----:B------:R-:W2:Y:S01]  /*0040*/  LDC.64 R14, c[0x0][0x218] ;  /* 0x00008600ff0e7b82 */ /* 0x000ea20000000a00 */
[----:B------:R-:W3:Y:S07]  /*0050*/  S2R R5, SR_CTAID.X ;  /* 0x0000000000057919 */ /* 0x000eee0000002500 */
[----:B------:R-:W4:Y:S08]  /*0060*/  LDC.64 R22, c[0x0][0x210] ;  /* 0x00008400ff167b82 */ /* 0x000f300000000a00 */
[----:B------:R-:W5:Y:S08]  /*0070*/  LDC.64 R20, c[0x0][0x220] ;  /* 0x00008800ff147b82 */ /* 0x000f700000000a00 */
[----:B------:R-:W2:Y:S01]  /*0080*/  LDC.64 R8, c[0x0][0x230] ;  /* 0x00008c00ff087b82 */ /* 0x000ea20000000a00 */
[----:B-1----:R-:W-:-:S07]  /*0090*/  IMAD.SHL.U32 R0, R0, 0x2, RZ ;  /* 0x0000000200007824 */ /* 0x002fce00078e00ff */
[----:B------:R-:W1:Y:S01]  /*00a0*/  LDC.64 R6, c[0x0][0x238] ;  /* 0x00008e00ff067b82 */ /* 0x000e620000000a00 */
[----:B---3--:R-:W-:Y:S02]  /*00b0*/  SHF.R.S32.HI R3, RZ, 0x17, R5 ;  /* 0x00000017ff037819 */ /* 0x008fe40000011405 */
[----:B------:R-:W-:Y:S02]  /*00c0*/  LOP3.LUT R0, R0, 0xfe, RZ, 0xc0, !PT ;  /* 0x000000fe00007812 */ /* 0x000fe400078ec0ff */
[----:B------:R-:W-:-:S03]  /*00d0*/  SGXT R3, R3, 0x1 ;  /* 0x000000010303781a */ /* 0x000fc60000000200 */
[----:B------:R-:W-:Y:S02]  /*00e0*/  IMAD R0, R5, 0x100, R0 ;  /* 0x0000010005007824 */ /* 0x000fe400078e0200 */
[----:B------:R-:W3:Y:S03]  /*00f0*/  LDC.64 R4, c[0x0][0x228] ;  /* 0x00008a00ff047b82 */ /* 0x000ee60000000a00 */
[----:B------:R-:W-:Y:S02]  /*0100*/  LEA.HI R3, R3, R0, RZ, 0x2 ;  /* 0x0000000003037211 */ /* 0x000fe400078f10ff */
[----:B------:R-:W-:Y:S02]  /*0110*/  ISETP.GE.AND P0, PT, R0, 0x400, PT ;  /* 0x000004000000780c */ /* 0x000fe40003f06270 */
[--C-:B------:R-:W-:Y:S02]  /*0120*/  SHF.R.S32.HI R19, RZ, 0x2, R3.reuse ;  /* 0x00000002ff137819 */ /* 0x100fe40000011403 */
[----:B------:R-:W-:-:S04]  /*0130*/  SHF.R.S32.HI R2, RZ, 0x1f, R3 ;  /* 0x0000001fff027819 */ /* 0x000fc80000011403 */
[----:B------:R-:W-:-:S04]  /*0140*/  LEA.HI R2, R2, R19, RZ, 0x6 ;  /* 0x0000001302027211 */ /* 0x000fc800078f30ff */
[----:B------:R-:W-:-:S04]  /*0150*/  LOP3.LUT R2, R2, 0xffffffc0, RZ, 0xc0, !PT ;  /* 0xffffffc002027812 */ /* 0x000fc800078ec0ff */
[----:B------:R-:W-:-:S05]  /*0160*/  IADD3 R19, R19, -R2, RZ ;  /* 0x8000000213137210 */ /* 0x000fca0007ffe0ff */
[----:B---3--:R-:W-:-:S05]  /*0170*/  IMAD.WIDE R4, R19, 0x4, R4 ;  /* 0x0000000413047825 */ /* 0x008fca00078e0204 */
[----:B------:R-:W3:Y:S04]  /*0180*/  @!P0 LDG.E.EL R16, desc[UR4][R4.64] ;  /* 0x0000000404108981 */ /* 0x000ee8000c2e1900 */
[----:B------:R4:W3:Y:S01]  /*0190*/  @!P0 LDG.E.EL R17, desc[UR4][R4.64] ;  /* 0x0000000404118981 */ /* 0x0008e2000c2e1900 */
[----:B------:R-:W-:Y:S02]  /*01a0*/  CS2R R12, SRZ ;  /* 0x00000000000c7805 */ /* 0x000fe4000001ff00 */
[----:B------:R-:W-:Y:S02]  /*01b0*/  CS2R R10, SRZ ;  /* 0x00000000000a7805 */ /* 0x000fe4000001ff00 */
[----:B------:R-:W-:Y:S01]  /*01c0*/  CS2R R2, SRZ ;  /* 0x0000000000027805 */ /* 0x000fe2000001ff00 */
[----:B--2---:R-:W-:-:S05]  /*01d0*/  IMAD.WIDE R14, R19, 0x4, R14 ;  /* 0x00000004130e7825 */ /* 0x004fca00078e020e */
[----:B------:R-:W2:Y:S01]  /*01e0*/  @!P0 LDG.E.EL R13, desc[UR4][R14.64] ;  /* 0x000000040e0d8981 */ /* 0x000ea2000c2e1900 */
[----:B----4-:R-:W-:-:S03]  /*01f0*/  IMAD.WIDE R4, R0, 0x4, R22 ;  /* 0x0000000400047825 */ /* 0x010fc600078e0216 */
[----:B------:R-:W4:Y:S01]  /*0200*/  @!P0 LDG.E.EL R10, desc[UR4][R14.64] ;  /* 0x000000040e0a8981 */ /* 0x000f22000c2e1900 */
[----:B-----5:R-:W-:-:S03]  /*0210*/  IMAD.WIDE R22, R19, 0x4, R20 ;  /* 0x0000000413167825 */ /* 0x020fc600078e0214 */
[----:B------:R-:W2:Y:S01]  /*0220*/  @!P0 LDG.E.64 R2, desc[UR4][R4.64] ;  /* 0x0000000404028981 */ /* 0x000ea2000c1e1b00 */
[C---:B0-----:R-:W-:Y:S01]  /*0230*/  IMAD.WIDE R8, R19.reuse, 0x4, R8 ;  /* 0x0000000413087825 */ /* 0x041fe200078e0208 */
[----:B------:R-:W-:Y:S02]  /*0240*/  CS2R R20, SRZ ;  /* 0x0000000000147805 */ /* 0x000fe4000001ff00 */
[----:B------:R-:W5:Y:S01]  /*0250*/  @!P0 LDG.E.EL R11, desc[UR4][R22.64] ;  /* 0x00000004160b8981 */ /* 0x000f62000c2e1900 */
[----:B-1----:R-:W-:Y:S01]  /*0260*/  IMAD.WIDE R6, R19, 0x4, R6 ;  /* 0x0000000413067825 */ /* 0x002fe200078e0206 */
[----:B------:R-:W-:Y:S02]  /*0270*/  CS2R R18, SRZ ;  /* 0x0000000000127805 */ /* 0x000fe4000001ff00 */
[----:B------:R-:W2:Y:S04]  /*0280*/  @!P0 LDG.E.EL R12, desc[UR4][R22.64] ;  /* 0x00000004160c8981 */ /* 0x000ea8000c2e1900 */
[----:B------:R-:W2:Y:S04]  /*0290*/  @!P0 LDG.E.EL R20, desc[UR4][R8.64] ;  /* 0x0000000408148981 */ /* 0x000ea8000c2e1900 */
[----:B------:R0:W2:Y:S04]  /*02a0*/  @!P0 LDG.E.EL R21, desc[UR4][R8.64] ;  /* 0x0000000408158981 */ /* 0x0000a8000c2e1900 */
[----:B------:R-:W2:Y:S04]  /*02b0*/  @!P0 LDG.E.EL R19, desc[UR4][R6.64] ;  /* 0x0000000406138981 */ /* 0x000ea8000c2e1900 */
[----:B------:R1:W2:Y:S01]  /*02c0*/  @!P0 LDG.E.EL R18, desc[UR4][R6.64] ;  /* 0x0000000406128981 */ /* 0x0002a2000c2e1900 */
[----:B0-----:R-:W-:Y:S01]  /*02d0*/  HFMA2.MMA R8, -RZ, RZ, 1.625, 0 ;  /* 0x3e800000ff087435 */ /* 0x001fe200000001ff */
[----:B-1----:R-:W0:Y:S02]  /*02e0*/  LDC.64 R6, c[0x0][0x240] ;  /* 0x00009000ff067b82 */ /* 0x002e240000000a00 */
[----:B0-----:R-:W-:-:S04]  /*02f0*/  IMAD.WIDE R6, R0, 0x4, R6 ;  /* 0x0000000400067825 */ /* 0x001fc800078e0206 */
[----:B---3--:R-:W-:Y:S01]  /*0300*/  FADD R16, R16, 9.9999997473787516356e-06 ;  /* 0x3727c5ac10107421 */ /* 0x008fe20000000000 */
[----:B------:R-:W-:-:S03]  /*0310*/  FADD R17, R17, 9.9999997473787516356e-06 ;  /* 0x3727c5ac11117421 */ /* 0x000fc60000000000 */
[----:B------:R-:W0:Y:S08]  /*0320*/  MUFU.SQRT R14, R16 ;  /* 0x00000010000e7308 */ /* 0x000e300000002000 */
[----:B------:R-:W1:Y:S01]  /*0330*/  MUFU.SQRT R15, R17 ;  /* 0x00000011000f7308 */ /* 0x000e620000002000 */
[C---:B0-----:R-:W-:Y:S02]  /*0340*/  FSETP.GT.AND P1, PT, R14.reuse, 8.50705917302346158658e+37, PT ;  /* 0x7e8000000e00780b */ /* 0x041fe40003f24000 */
[----:B------:R-:W-:-:S02]  /*0350*/  FSETP.GEU.AND P3, PT, R14, 1.175494350822287508e-38, PT ;  /* 0x008000000e00780b */ /* 0x000fc40003f6e000 */
[C---:B-1----:R-:W-:Y:S02]  /*0360*/  FSETP.GT.AND P2, PT, R15.reuse, 8.50705917302346158658e+37, PT ;  /* 0x7e8000000f00780b */ /* 0x042fe40003f44000 */
[----:B------:R-:W-:-:S07]  /*0370*/  FSETP.GEU.AND P4, PT, R15, 1.175494350822287508e-38, PT ;  /* 0x008000000f00780b */ /* 0x000fce0003f8e000 */
[----:B------:R-:W-:-:S04]  /*0380*/  @P1 FMUL R14, R14, 0.25 ;  /* 0x3e8000000e0e1820 */ /* 0x000fc80000400000 */
[----:B------:R-:W-:Y:S01]  /*0390*/  @!P3 FMUL R14, R14, 16777216 ;  /* 0x4b8000000e0eb820 */ /* 0x000fe20000400000 */
[----:B------:R-:W-:-:S04]  /*03a0*/  @P2 FMUL R15, R15, 0.25 ;  /* 0x3e8000000f0f2820 */ /* 0x000fc80000400000 */
[----:B------:R-:W-:Y:S01]  /*03b0*/  @!P4 FMUL R15, R15, 16777216 ;  /* 0x4b8000000f0fc820 */ /* 0x000fe20000400000 */
[----:B------:R-:W0:Y:S01]  /*03c0*/  MUFU.RCP R14, R14 ;  /* 0x0000000e000e7308 */ /* 0x000e220000001000 */
[----:B------:R-:W-:-:S07]  /*03d0*/  FSEL R9, R8, 1, P1 ;  /* 0x3f80000008097808 */ /* 0x000fce0000800000 */
[----:B------:R-:W1:Y:S01]  /*03e0*/  MUFU.RCP R15, R15 ;  /* 0x0000000f000f7308 */ /* 0x000e620000001000 */
[----:B------:R-:W-:Y:S01]  /*03f0*/  FSEL R8, R8, 1, P2 ;  /* 0x3f80000008087808 */ /* 0x000fe20001000000 */
[----:B------:R-:W-:Y:S01]  /*0400*/  @!P3 FMUL R9, R9, 16777216 ;  /* 0x4b8000000909b820 */ /* 0x000fe20000400000 */
[----:B--2---:R-:W-:Y:S01]  /*0410*/  FADD R2, R13, R2 ;  /* 0x000000020d027221 */ /* 0x004fe20000000000 */
[----:B----4-:R-:W-:Y:S02]  /*0420*/  FADD R3, R10, R3 ;  /* 0x000000030a037221 */ /* 0x010fe40000000000 */
[----:B------:R-:W-:Y:S01]  /*0430*/  @!P4 FMUL R8, R8, 16777216 ;  /* 0x4b8000000808c820 */ /* 0x000fe20000400000 */
[----:B0-----:R-:W-:Y:S01]  /*0440*/  FMUL R14, R14, R9 ;  /* 0x000000090e0e7220 */ /* 0x001fe20000400000 */
[----:B-----5:R-:W-:Y:S01]  /*0450*/  FADD R11, R2, -R11 ;  /* 0x8000000b020b7221 */ /* 0x020fe20000000000 */
[----:B------:R-:W-:Y:S01]  /*0460*/  FADD R12, R3, -R12 ;  /* 0x8000000c030c7221 */ /* 0x000fe20000000000 */
[----:B-1----:R-:W-:-:S02]  /*0470*/  FMUL R9, R15, R8 ;  /* 0x000000080f097220 */ /* 0x002fc40000400000 */
[----:B------:R-:W-:Y:S02]  /*0480*/  FMUL R14, R11, R14 ;  /* 0x0000000e0b0e7220 */ /* 0x000fe40000400000 */
[----:B------:R-:W-:Y:S02]  /*0490*/  FMUL R9, R12, R9 ;  /* 0x000000090c097220 */ /* 0x000fe40000400000 */
[----:B------:R-:W-:Y:S02]  /*04a0*/  FFMA R14, R14, R20, R19 ;  /* 0x000000140e0e7223 */ /* 0x000fe40000000013 */
[----:B------:R-:W-:Y:S01]  /*04b0*/  FFMA R9, R9, R21, R18 ;  /* 0x0000001509097223 */ /* 0x000fe20000000012 */
[----:B------:R0:W-:Y:S02]  /*04c0*/  @!P0 STG.E.64 desc[UR4][R4.64], R2 ;  /* 0x0000000204008986 */ /* 0x0001e4000c101b04 */
[----:B------:R-:W-:Y:S02]  /*04d0*/  FSETP.GEU.AND P1, PT, R14, RZ, PT ;  /* 0x000000ff0e00720b */ /* 0x000fe40003f2e000 */
[----:B------:R-:W-:-:S02]  /*04e0*/  FSETP.GEU.AND P2, PT, R9, RZ, PT ;  /* 0x000000ff0900720b */ /* 0x000fc40003f4e000 */
[----:B------:R-:W-:Y:S02]  /*04f0*/  FSEL R8, R14, RZ, P1 ;  /* 0x000000ff0e087208 */ /* 0x000fe40000800000 */
[----:B------:R-:W-:Y:S01]  /*0500*/  FSEL R9, R9, RZ, P2 ;  /* 0x000000ff09097208 */ /* 0x000fe20001000000 */
[----:B0-----:R-:W-:Y:S08]  /*0510*/  @P0 EXIT ;  /* 0x000000000000094d */ /* 0x001ff00003800000 */
[----:B------:R-:W-:Y:S01]  /*0520*/  STG.E.64 desc[UR4][R6.64], R8 ;  /* 0x0000000806007986 */ /* 0x000fe2000c101b04 */
[----:B------:R-:W-:Y:S05]  /*0530*/  EXIT ;  /* 0x000000000000794d */ /* 0x000fea0003800000 */
.L_x_0:
[----:B------:R-:W-:-:S00]  /*0540*/  BRA `(.L_x_0) ;  /* 0xfffffffc00fc7947 */ /* 0x000fc0000383ffff */
[----:B------:R-:W-:-:S00]  /*0550*/  NOP ;  /* 0x0000000000007918 */ /* 0x000fc00000000000 */
        /* <DEDUP_REMOVED lines=10> */
.L_x_1:


//--------------------- .nv.global.init           --------------------------
	.section	.nv.global.init,"aw",@progbits
.nv.global.init:
	.type		_$_str,@object
	.size		_$_str,(_$_str_$_2 - _$_str)
_$_str:
        /*0000*/ 	.byte	0x5f, 0x5f, 0x43, 0x55, 0x44, 0x41, 0x5f, 0x46, 0x54, 0x5a, 0x00
	.type		_$_str_$_2,@object
	.size		_$_str_$_2,(.L_1 - _$_str_$_2)
_$_str_$_2:
        /*000b*/ 	.byte	0x5f, 0x5f, 0x43, 0x55, 0x44, 0x41, 0x5f, 0x50, 0x52, 0x45, 0x43, 0x5f, 0x53, 0x51, 0x52, 0x54
        /*001b*/ 	.byte	0x00
.L_1:


//--------------------- .nv.constant0.triton_poi_fused__native_batch_norm_legit_no_training_convolution_relu_50 --------------------------
	.section	.nv.constant0.triton_poi_fused__native_batch_norm_legit_no_training_convolution_relu_50,"a",@progbits
	.sectionflags	@""
	.align	4
.nv.constant0.triton_poi_fused__native_batch_norm_legit_no_training_convolution_relu_50:
	.zero		588
